	.headerflags	@"EF_CUDA_TEXMODE_UNIFIED EF_CUDA_64BIT_ADDRESS EF_CUDA_ACCELERATORS EF_CUDA_SM90 EF_CUDA_VIRTUAL_SM(EF_CUDA_SM90)"
	.elftype	@"ET_EXEC"


//--------------------- .nv.info                  --------------------------
	.section	.nv.info,"",@"SHT_CUDA_INFO"
	.align	4


	//----- nvinfo : EIATTR_REGCOUNT
	.align		4
        /*0000*/ 	.byte	0x04, 0x2f
        /*0002*/ 	.short	(.L_1 - .L_0)
	.align		4
.L_0:
        /*0004*/ 	.word	index@(triton_poi_fused_avg_pool2d_8)
        /*0008*/ 	.word	0x0000001f


	//----- nvinfo : EIATTR_MIN_STACK_SIZE
	.align		4
.L_1:
        /*000c*/ 	.byte	0x04, 0x12
        /*000e*/ 	.short	(.L_3 - .L_2)
	.align		4
.L_2:
        /*0010*/ 	.word	index@(triton_poi_fused_avg_pool2d_8)
        /*0014*/ 	.word	0x00000000


	//----- nvinfo : EIATTR_FRAME_SIZE
	.align		4
.L_3:
        /*0018*/ 	.byte	0x04, 0x11
        /*001a*/ 	.short	(.L_5 - .L_4)
	.align		4
.L_4:
        /*001c*/ 	.word	index@(triton_poi_fused_avg_pool2d_8)
        /*0020*/ 	.word	0x00000000


	//----- nvinfo : EIATTR_MIN_STACK_SIZE
	.align		4
.L_5:
        /*0024*/ 	.byte	0x04, 0x12
        /*0026*/ 	.short	(.L_7 - .L_6)
	.align		4
.L_6:
        /*0028*/ 	.word	index@(triton_poi_fused_avg_pool2d_8)
        /*002c*/ 	.word	0x00000000
.L_7:


//--------------------- .nv.info.triton_poi_fused_avg_pool2d_8 --------------------------
	.section	.nv.info.triton_poi_fused_avg_pool2d_8,"",@"SHT_CUDA_INFO"
	.sectionflags	@""
	.align	4


	//----- nvinfo : EIATTR_CUDA_API_VERSION
	.align		4
        /*0000*/ 	.byte	0x04, 0x37
        /*0002*/ 	.short	(.L_9 - .L_8)
.L_8:
        /*0004*/ 	.word	0x0000007c


	//----- nvinfo : EIATTR_KPARAM_INFO
	.align		4
.L_9:
        /*0008*/ 	.byte	0x04, 0x17
        /*000a*/ 	.short	(.L_11 - .L_10)
.L_10:
        /*000c*/ 	.word	0x00000000
        /*0010*/ 	.short	0x0002
        /*0012*/ 	.short	0x0010
        /*0014*/ 	.byte	0x00, 0xf0, 0x11, 0x00


	//----- nvinfo : EIATTR_KPARAM_INFO
	.align		4
.L_11:
        /*0018*/ 	.byte	0x04, 0x17
        /*001a*/ 	.short	(.L_13 - .L_12)
.L_12:
        /*001c*/ 	.word	0x00000000
        /*0020*/ 	.short	0x0001
        /*0022*/ 	.short	0x0008
        /*0024*/ 	.byte	0x00, 0xf4, 0x21, 0x00


	//----- nvinfo : EIATTR_KPARAM_INFO
	.align		4
.L_13:
        /*0028*/ 	.byte	0x04, 0x17
        /*002a*/ 	.short	(.L_15 - .L_14)
.L_14:
        /*002c*/ 	.word	0x00000000
        /*0030*/ 	.short	0x0000
        /*0032*/ 	.short	0x0000
        /*0034*/ 	.byte	0x00, 0xf4, 0x21, 0x00


	//----- nvinfo : EIATTR_SPARSE_MMA_MASK
	.align		4
.L_15:
        /*0038*/ 	.byte	0x03, 0x50
        /*003a*/ 	.short	0x0000


	//----- nvinfo : EIATTR_MAXREG_COUNT
	.align		4
        /*003c*/ 	.byte	0x03, 0x1b
        /*003e*/ 	.short	0x00ff


	//----- nvinfo : EIATTR_EXIT_INSTR_OFFSETS
	.align		4
        /*0040*/ 	.byte	0x04, 0x1c
        /*0042*/ 	.short	(.L_17 - .L_16)


	//   ....[0]....
.L_16:
        /*0044*/ 	.word	0x000008a0


	//----- nvinfo : EIATTR_REQNTID
	.align		4
.L_17:
        /*0048*/ 	.byte	0x04, 0x10
        /*004a*/ 	.short	(.L_19 - .L_18)
.L_18:
        /*004c*/ 	.word	0x00000080
        /*0050*/ 	.word	0x00000001
        /*0054*/ 	.word	0x00000001


	//----- nvinfo : EIATTR_CBANK_PARAM_SIZE
	.align		4
.L_19:
        /*0058*/ 	.byte	0x03, 0x19
        /*005a*/ 	.short	0x0014


	//----- nvinfo : EIATTR_PARAM_CBANK
	.align		4
        /*005c*/ 	.byte	0x04, 0x0a
        /*005e*/ 	.short	(.L_21 - .L_20)
	.align		4
.L_20:
        /*0060*/ 	.word	index@(.nv.constant0.triton_poi_fused_avg_pool2d_8)
        /*0064*/ 	.short	0x0210
        /*0066*/ 	.short	0x0014


	//----- nvinfo : EIATTR_SW_WAR
	.align		4
.L_21:
        /*0068*/ 	.byte	0x04, 0x36
        /*006a*/ 	.short	(.L_23 - .L_22)
.L_22:
        /*006c*/ 	.word	0x00000008
.L_23:


//--------------------- .nv.callgraph             --------------------------
	.section	.nv.callgraph,"",@"SHT_CUDA_CALLGRAPH"
	.align	4
	.sectionentsize	8
	.align		4
        /*0000*/ 	.word	0x00000000
	.align		4
        /*0004*/ 	.word	0xffffffff
	.align		4
        /*0008*/ 	.word	0x00000000
	.align		4
        /*000c*/ 	.word	0xfffffffe
	.align		4
        /*0010*/ 	.word	0x00000000
	.align		4
        /*0014*/ 	.word	0xfffffffd
	.align		4
        /*0018*/ 	.word	0x00000000
	.align		4
        /*001c*/ 	.word	0xfffffffc


//--------------------- .text.triton_poi_fused_avg_pool2d_8 --------------------------
	.section	.text.triton_poi_fused_avg_pool2d_8,"ax",@progbits
	.align	128
        .global         triton_poi_fused_avg_pool2d_8
        .type           triton_poi_fused_avg_pool2d_8,@function
        .size           triton_poi_fused_avg_pool2d_8,(.L_x_1 - triton_poi_fused_avg_pool2d_8)
        .other          triton_poi_fused_avg_pool2d_8,@"STO_CUDA_ENTRY STV_DEFAULT"
triton_poi_fused_avg_pool2d_8:
.text.triton_poi_fused_avg_pool2d_8:
[----:B------:R-:W-:Y:S01]  /*0000*/  LDC R1, c[0x0][0x28] ;  /* 0x00000a00ff017b82 */ /* 0x000fe20000000800 */
[----:B------:R-:W1:Y:S01]  /*0010*/  S2R R0, SR_TID.X ;  /* 0x0000000000007919 */ /* 0x000e620000002100 */
[----:B------:R-:W-:Y:S01]  /*0020*/  IMAD.MOV.U32 R18, RZ, RZ, RZ ;  /* 0x000000ffff127224 */ /* 0x000fe200078e00ff */
[----:B------:R-:W-:Y:S01]  /*0030*/  ULDC.64 UR4, c[0x0][0x208] ;  /* 0x0000820000047ab9 */ /* 0x000fe20000000a00 */
[----:B------:R-:W2:Y:S01]  /*0040*/  S2R R3, SR_CTAID.X ;  /* 0x0000000000037919 */ /* 0x000ea20000002500 */
[----:B-1----:R-:W-:Y:S01]  /*0050*/  IMAD.SHL.U32 R0, R0, 0x2, RZ ;  /* 0x0000000200007824 */ /* 0x002fe200078e00ff */
[----:B--2---:R-:W-:-:S04]  /*0060*/  SHF.R.S32.HI R7, RZ, 0x17, R3 ;  /* 0x00000017ff077819 */ /* 0x004fc80000011403 */
[----:B------:R-:W-:Y:S02]  /*0070*/  LOP3.LUT R0, R0, 0xfe, RZ, 0xc0, !PT ;  /* 0x000000fe00007812 */ /* 0x000fe400078ec0ff */
[----:B------:R-:W-:-:S03]  /*0080*/  SGXT R7, R7, 0x1 ;  /* 0x000000010707781a */ /* 0x000fc60000000200 */
[----:B------:R-:W-:-:S05]  /*0090*/  IMAD R10, R3, 0x100, R0 ;  /* 0x00000100030a7824 */ /* 0x000fca00078e0200 */
[CC--:B------:R-:W-:Y:S02]  /*00a0*/  LEA.HI R0, R7.reuse, R10.reuse, RZ, 0x2 ;  /* 0x0000000a07007211 */ /* 0x0c0fe400078f10ff */
[----:B------:R-:W-:Y:S02]  /*00b0*/  LEA.HI R4, R7, R10, RZ, 0x4 ;  /* 0x0000000a07047211 */ /* 0x000fe400078f20ff */
[----:B------:R-:W-:Y:S02]  /*00c0*/  SHF.R.S32.HI R14, RZ, 0x2, R0 ;  /* 0x00000002ff0e7819 */ /* 0x000fe40000011400 */
[----:B------:R-:W-:Y:S02]  /*00d0*/  SHF.R.S32.HI R5, RZ, 0x4, R4 ;  /* 0x00000004ff057819 */ /* 0x000fe40000011404 */
[----:B------:R-:W-:Y:S02]  /*00e0*/  LEA.HI R2, R14, R14, RZ, 0x2 ;  /* 0x0000000e0e027211 */ /* 0x000fe400078f10ff */
[----:B------:R-:W-:-:S02]  /*00f0*/  LOP3.LUT R13, R0, 0xfffffffc, RZ, 0xc0, !PT ;  /* 0xfffffffc000d7812 */ /* 0x000fc400078ec0ff */
[----:B------:R-:W-:Y:S02]  /*0100*/  LOP3.LUT R9, R2, 0xfffffffc, RZ, 0xc0, !PT ;  /* 0xfffffffc02097812 */ /* 0x000fe400078ec0ff */
[----:B------:R-:W1:Y:S01]  /*0110*/  LDC.64 R2, c[0x0][0x210] ;  /* 0x00008400ff027b82 */ /* 0x000e620000000a00 */
[----:B------:R-:W-:Y:S02]  /*0120*/  IADD3 R13, R10, -R13, RZ ;  /* 0x8000000d0a0d7210 */ /* 0x000fe40007ffe0ff */
[----:B------:R-:W-:-:S04]  /*0130*/  IMAD.IADD R14, R14, 0x1, -R9 ;  /* 0x000000010e0e7824 */ /* 0x000fc800078e0a09 */
[----:B------:R-:W-:Y:S01]  /*0140*/  IMAD R5, R5, 0x3, R14 ;  /* 0x0000000305057824 */ /* 0x000fe200078e020e */
[----:B------:R-:W-:-:S03]  /*0150*/  ISETP.GT.AND P0, PT, R14, RZ, PT ;  /* 0x000000ff0e00720c */ /* 0x000fc60003f04270 */
[----:B------:R-:W-:Y:S01]  /*0160*/  IMAD R8, R5, 0xc, RZ ;  /* 0x0000000c05087824 */ /* 0x000fe200078e02ff */
[----:B------:R-:W-:-:S03]  /*0170*/  ISETP.GT.AND P5, PT, R13, RZ, P0 ;  /* 0x000000ff0d00720c */ /* 0x000fc600007a4270 */
[----:B------:R-:W-:-:S04]  /*0180*/  VIADD R6, R8, 0xfffffff9 ;  /* 0xfffffff908067836 */ /* 0x000fc80000000000 */
[----:B------:R-:W-:-:S04]  /*0190*/  IMAD R5, R13, 0x2, R6 ;  /* 0x000000020d057824 */ /* 0x000fc800078e0206 */
[----:B-1----:R-:W-:-:S05]  /*01a0*/  IMAD.WIDE R4, R5, 0x4, R2 ;  /* 0x0000000405047825 */ /* 0x002fca00078e0202 */
[----:B------:R1:W2:Y:S01]  /*01b0*/  @P5 LDG.E.EL R18, desc[UR4][R4.64] ;  /* 0x0000000404125981 */ /* 0x0002a2000c2e1900 */
[----:B------:R-:W-:Y:S01]  /*01c0*/  IADD3 R15, R10, 0x1, RZ ;  /* 0x000000010a0f7810 */ /* 0x000fe20007ffe0ff */
[C---:B------:R-:W-:Y:S01]  /*01d0*/  IMAD.SHL.U32 R17, R14.reuse, 0x2, RZ ;  /* 0x000000020e117824 */ /* 0x040fe200078e00ff */
[----:B------:R-:W-:Y:S01]  /*01e0*/  ISETP.GE.U32.AND P1, PT, R14, 0x3, PT ;  /* 0x000000030e00780c */ /* 0x000fe20003f26070 */
[----:B------:R-:W-:Y:S01]  /*01f0*/  VIADD R24, R8, 0xffffffff ;  /* 0xffffffff08187836 */ /* 0x000fe20000000000 */
[----:B------:R-:W-:Y:S01]  /*0200*/  LEA.HI R7, R7, R15, RZ, 0x2 ;  /* 0x0000000f07077211 */ /* 0x000fe200078f10ff */
[----:B------:R-:W-:Y:S01]  /*0210*/  HFMA2.MMA R11, -RZ, RZ, 0, 0 ;  /* 0x00000000ff0b7435 */ /* 0x000fe200000001ff */
[C---:B------:R-:W-:Y:S01]  /*0220*/  LEA R20, R13.reuse, 0x1, 0x1 ;  /* 0x000000010d147811 */ /* 0x040fe200078e08ff */
[----:B------:R-:W-:Y:S01]  /*0230*/  IMAD R23, R13, 0x2, R24 ;  /* 0x000000020d177824 */ /* 0x000fe200078e0218 */
[----:B------:R-:W-:Y:S01]  /*0240*/  LOP3.LUT R0, R7, 0xfffffffc, RZ, 0xc0, !PT ;  /* 0xfffffffc07007812 */ /* 0x000fe200078ec0ff */
[----:B------:R-:W-:Y:S01]  /*0250*/  IMAD.MOV.U32 R12, RZ, RZ, RZ ;  /* 0x000000ffff0c7224 */ /* 0x000fe200078e00ff */
[----:B------:R-:W-:Y:S01]  /*0260*/  ISETP.GT.AND P3, PT, R13, RZ, !P1 ;  /* 0x000000ff0d00720c */ /* 0x000fe20004f64270 */
[----:B------:R-:W-:Y:S01]  /*0270*/  IMAD.WIDE R22, R23, 0x4, R2 ;  /* 0x0000000417167825 */ /* 0x000fe200078e0202 */
[----:B------:R-:W-:-:S02]  /*0280*/  ISETP.LT.U32.AND P4, PT, R13, 0x3, P0 ;  /* 0x000000030d00780c */ /* 0x000fc40000781070 */
[----:B------:R-:W-:Y:S01]  /*0290*/  IADD3 R26, R8, -0x6, RZ ;  /* 0xfffffffa081a7810 */ /* 0x000fe20007ffe0ff */
[----:B------:R-:W-:Y:S01]  /*02a0*/  IMAD.IADD R15, R15, 0x1, -R0 ;  /* 0x000000010f0f7824 */ /* 0x000fe200078e0a00 */
[----:B------:R-:W-:Y:S01]  /*02b0*/  IADD3 R21, R17, 0x1, RZ ;  /* 0x0000000111157810 */ /* 0x000fe20007ffe0ff */
[----:B------:R-:W-:Y:S01]  /*02c0*/  IMAD.MOV.U32 R0, RZ, RZ, RZ ;  /* 0x000000ffff007224 */ /* 0x000fe200078e00ff */
[----:B------:R-:W-:Y:S01]  /*02d0*/  ISETP.GT.AND P2, PT, R13, 0x2, PT ;  /* 0x000000020d00780c */ /* 0x000fe20003f44270 */
[C---:B-1----:R-:W-:Y:S01]  /*02e0*/  IMAD R5, R15.reuse, 0x2, R6 ;  /* 0x000000020f057824 */ /* 0x042fe200078e0206 */
[----:B------:R-:W-:Y:S02]  /*02f0*/  ISETP.GT.AND P6, PT, R15, RZ, P0 ;  /* 0x000000ff0f00720c */ /* 0x000fe400007c4270 */
[----:B------:R-:W-:Y:S01]  /*0300*/  LEA R7, R13, R26, 0x1 ;  /* 0x0000001a0d077211 */ /* 0x000fe200078e08ff */
[--C-:B------:R-:W-:Y:S01]  /*0310*/  IMAD.WIDE R4, R5, 0x4, R2.reuse ;  /* 0x0000000405047825 */ /* 0x100fe200078e0202 */
[C---:B------:R-:W-:Y:S01]  /*0320*/  ISETP.LT.U32.AND P0, PT, R15.reuse, 0x3, P0 ;  /* 0x000000030f00780c */ /* 0x040fe20000701070 */
[----:B------:R-:W3:Y:S01]  /*0330*/  @P3 LDG.E.EL R11, desc[UR4][R22.64] ;  /* 0x00000004160b3981 */ /* 0x000ee2000c2e1900 */
[----:B------:R-:W-:Y:S01]  /*0340*/  LEA R9, R15, 0x1, 0x1 ;  /* 0x000000010f097811 */ /* 0x000fe200078e08ff */
[----:B------:R-:W-:Y:S01]  /*0350*/  IMAD.MOV.U32 R16, RZ, RZ, RZ ;  /* 0x000000ffff107224 */ /* 0x000fe200078e00ff */
[----:B------:R-:W-:Y:S01]  /*0360*/  SEL R19, RZ, 0x7, !P2 ;  /* 0x00000007ff137807 */ /* 0x000fe20005000000 */
[----:B------:R-:W-:-:S04]  /*0370*/  IMAD.WIDE R6, R7, 0x4, R2 ;  /* 0x0000000407067825 */ /* 0x000fc800078e0202 */
[----:B------:R1:W4:Y:S01]  /*0380*/  @P6 LDG.E.EL R0, desc[UR4][R4.64] ;  /* 0x0000000404006981 */ /* 0x000322000c2e1900 */
[----:B------:R-:W-:-:S03]  /*0390*/  ISETP.GT.AND P2, PT, R14, 0x2, PT ;  /* 0x000000020e00780c */ /* 0x000fc60003f44270 */
[----:B------:R5:W3:Y:S01]  /*03a0*/  @P4 LDG.E.EL R12, desc[UR4][R6.64] ;  /* 0x00000004060c4981 */ /* 0x000ae2000c2e1900 */
[----:B-1----:R-:W-:Y:S01]  /*03b0*/  IMAD R5, R15, 0x2, R26 ;  /* 0x000000020f057824 */ /* 0x002fe200078e021a */
[----:B------:R-:W-:-:S03]  /*03c0*/  SEL R22, RZ, 0x7, !P2 ;  /* 0x00000007ff167807 */ /* 0x000fc60005000000 */
[----:B------:R-:W-:Y:S01]  /*03d0*/  IMAD.WIDE R4, R5, 0x4, R2 ;  /* 0x0000000405047825 */ /* 0x000fe200078e0202 */
[----:B------:R-:W-:-:S04]  /*03e0*/  ISETP.GT.AND P2, PT, R15, RZ, !P1 ;  /* 0x000000ff0f00720c */ /* 0x000fc80004f44270 */
[----:B------:R1:W3:Y:S01]  /*03f0*/  @P0 LDG.E.EL R16, desc[UR4][R4.64] ;  /* 0x0000000404100981 */ /* 0x0002e2000c2e1900 */
[C---:B0----5:R-:W-:Y:S01]  /*0400*/  IMAD R7, R15.reuse, 0x2, R24 ;  /* 0x000000020f077824 */ /* 0x061fe200078e0218 */
[----:B------:R-:W-:Y:S01]  /*0410*/  MOV R24, RZ ;  /* 0x000000ff00187202 */ /* 0x000fe20000000f00 */
[----:B------:R-:W-:Y:S02]  /*0420*/  IMAD R25, R15, 0x2, R8 ;  /* 0x000000020f197824 */ /* 0x000fe400078e0208 */
[----:B------:R-:W-:-:S05]  /*0430*/  IMAD.WIDE R6, R7, 0x4, R2 ;  /* 0x0000000407067825 */ /* 0x000fca00078e0202 */
[----:B------:R0:W5:Y:S01]  /*0440*/  @P2 LDG.E.EL R24, desc[UR4][R6.64] ;  /* 0x0000000406182981 */ /* 0x000162000c2e1900 */
[----:B-1----:R-:W-:Y:S02]  /*0450*/  CS2R R4, SRZ ;  /* 0x0000000000047805 */ /* 0x002fe4000001ff00 */
[----:B--2---:R-:W-:Y:S02]  /*0460*/  SEL R18, R18, RZ, P5 ;  /* 0x000000ff12127207 */ /* 0x004fe40002800000 */
[----:B------:R-:W-:-:S04]  /*0470*/  ISETP.GE.AND P5, PT, R20, 0x7, PT ;  /* 0x000000071400780c */ /* 0x000fc80003fa6270 */
[----:B------:R-:W-:Y:S02]  /*0480*/  SEL R20, R20, RZ, !P5 ;  /* 0x000000ff14147207 */ /* 0x000fe40006800000 */
[----:B------:R-:W-:-:S04]  /*0490*/  ISETP.GE.AND P5, PT, R21, 0x7, PT ;  /* 0x000000071500780c */ /* 0x000fc80003fa6270 */
[----:B------:R-:W-:Y:S02]  /*04a0*/  SEL R21, R21, RZ, !P5 ;  /* 0x000000ff15157207 */ /* 0x000fe40006800000 */
[----:B------:R-:W-:-:S04]  /*04b0*/  ISETP.GE.AND P5, PT, R9, 0x7, PT ;  /* 0x000000070900780c */ /* 0x000fc80003fa6270 */
[----:B------:R-:W-:Y:S02]  /*04c0*/  SEL R23, R9, RZ, !P5 ;  /* 0x000000ff09177207 */ /* 0x000fe40006800000 */
[----:B------:R-:W-:-:S04]  /*04d0*/  ISETP.GT.AND P5, PT, R15, 0x2, PT ;  /* 0x000000020f00780c */ /* 0x000fc80003fa4270 */
[----:B------:R-:W-:Y:S02]  /*04e0*/  SEL R26, RZ, 0x7, !P5 ;  /* 0x00000007ff1a7807 */ /* 0x000fe40006800000 */
[----:B------:R-:W-:Y:S02]  /*04f0*/  ISETP.LT.U32.AND P5, PT, R13, 0x3, !P1 ;  /* 0x000000030d00780c */ /* 0x000fe40004fa1070 */
[----:B------:R-:W-:Y:S01]  /*0500*/  ISETP.LT.U32.AND P1, PT, R15, 0x3, !P1 ;  /* 0x000000030f00780c */ /* 0x000fe20004f21070 */
[----:B------:R-:W-:-:S04]  /*0510*/  IMAD R9, R13, 0x2, R8 ;  /* 0x000000020d097824 */ /* 0x000fc800078e0208 */
[----:B------:R-:W-:-:S04]  /*0520*/  IMAD.WIDE R8, R9, 0x4, R2 ;  /* 0x0000000409087825 */ /* 0x000fc800078e0202 */
[----:B------:R-:W-:Y:S02]  /*0530*/  IMAD.WIDE R2, R25, 0x4, R2 ;  /* 0x0000000419027825 */ /* 0x000fe400078e0202 */
[----:B------:R-:W2:Y:S04]  /*0540*/  @P5 LDG.E.EL R4, desc[UR4][R8.64] ;  /* 0x0000000408045981 */ /* 0x000ea8000c2e1900 */
[----:B------:R1:W2:Y:S01]  /*0550*/  @P1 LDG.E.EL R5, desc[UR4][R2.64] ;  /* 0x0000000402051981 */ /* 0x0002a2000c2e1900 */
[----:B------:R-:W-:Y:S01]  /*0560*/  IADD3 R26, R26, R23, RZ ;  /* 0x000000171a1a7210 */ /* 0x000fe20007ffe0ff */
[----:B------:R-:W-:-:S04]  /*0570*/  IMAD.IADD R22, R22, 0x1, R21 ;  /* 0x0000000116167824 */ /* 0x000fc800078e0215 */
[----:B------:R-:W-:Y:S01]  /*0580*/  IMAD R21, R15, -0x2, R26 ;  /* 0xfffffffe0f157824 */ /* 0x000fe200078e021a */
[----:B------:R-:W-:Y:S01]  /*0590*/  IADD3 R28, R22, 0x1, -R17 ;  /* 0x00000001161c7810 */ /* 0x000fe20007ffe811 */
[C---:B0-----:R-:W-:Y:S01]  /*05a0*/  IMAD.SHL.U32 R7, R13.reuse, 0x4, RZ ;  /* 0x000000040d077824 */ /* 0x041fe200078e00ff */
[----:B------:R-:W-:Y:S01]  /*05b0*/  IADD3 R20, R19, R20, RZ ;  /* 0x0000001413147210 */ /* 0x000fe20007ffe0ff */
[----:B-1----:R-:W0:Y:S01]  /*05c0*/  LDC.64 R2, c[0x0][0x218] ;  /* 0x00008600ff027b82 */ /* 0x002e220000000a00 */
[----:B------:R-:W-:Y:S01]  /*05d0*/  IADD3 R6, R28, R21, RZ ;  /* 0x000000151c067210 */ /* 0x000fe20007ffe0ff */
[----:B------:R-:W-:Y:S02]  /*05e0*/  IMAD R28, R13, -0x2, R28 ;  /* 0xfffffffe0d1c7824 */ /* 0x000fe400078e021c */
[----:B------:R-:W-:Y:S02]  /*05f0*/  IMAD.SHL.U32 R15, R15, 0x4, RZ ;  /* 0x000000040f0f7824 */ /* 0x000fe400078e00ff */
[----:B------:R-:W-:-:S02]  /*0600*/  IMAD R7, R14, R7, R28 ;  /* 0x000000070e077224 */ /* 0x000fc400078e021c */
[----:B------:R-:W-:Y:S02]  /*0610*/  IMAD.MOV R17, RZ, RZ, -R17 ;  /* 0x000000ffff117224 */ /* 0x000fe400078e0a11 */
[----:B------:R-:W-:Y:S02]  /*0620*/  IMAD.IADD R7, R20, 0x1, R7 ;  /* 0x0000000114077824 */ /* 0x000fe400078e0207 */
[----:B------:R-:W-:Y:S02]  /*0630*/  IMAD R15, R14, R15, R6 ;  /* 0x0000000f0e0f7224 */ /* 0x000fe400078e0206 */
[----:B------:R-:W-:Y:S02]  /*0640*/  IMAD R13, R13, -0x2, R20 ;  /* 0xfffffffe0d0d7824 */ /* 0x000fe400078e0214 */
[-C--:B------:R-:W-:Y:S02]  /*0650*/  IMAD R7, R20, R17.reuse, R7 ;  /* 0x0000001114077224 */ /* 0x080fe400078e0207 */
[----:B------:R-:W-:-:S02]  /*0660*/  IMAD R15, R26, R17, R15 ;  /* 0x000000111a0f7224 */ /* 0x000fc400078e020f */
[C---:B------:R-:W-:Y:S02]  /*0670*/  IMAD R7, R22.reuse, R13, R7 ;  /* 0x0000000d16077224 */ /* 0x040fe400078e0207 */
[----:B------:R-:W-:Y:S01]  /*0680*/  IMAD R15, R22, R21, R15 ;  /* 0x00000015160f7224 */ /* 0x000fe200078e020f */
[----:B----4-:R-:W-:Y:S02]  /*0690*/  SEL R9, R0, RZ, P6 ;  /* 0x000000ff00097207 */ /* 0x010fe40003000000 */
[----:B------:R-:W-:Y:S02]  /*06a0*/  I2FP.F32.S32 R7, R7 ;  /* 0x0000000700077245 */ /* 0x000fe40000201400 */
[----:B------:R-:W-:Y:S02]  /*06b0*/  I2FP.F32.S32 R15, R15 ;  /* 0x0000000f000f7245 */ /* 0x000fe40000201400 */
[----:B---3--:R-:W-:Y:S02]  /*06c0*/  SEL R0, R11, RZ, P3 ;  /* 0x000000ff0b007207 */ /* 0x008fe40001800000 */
[----:B------:R-:W-:-:S02]  /*06d0*/  FSETP.GT.AND P3, PT, |R7|, 8.50705917302346158658e+37, PT ;  /* 0x7e8000000700780b */ /* 0x000fc40003f64200 */
[----:B------:R-:W-:Y:S02]  /*06e0*/  FSETP.GT.AND P6, PT, |R15|, 8.50705917302346158658e+37, PT ;  /* 0x7e8000000f00780b */ /* 0x000fe40003fc4200 */
[----:B------:R-:W-:Y:S02]  /*06f0*/  SEL R16, R16, RZ, P0 ;  /* 0x000000ff10107207 */ /* 0x000fe40000000000 */
[----:B------:R-:W-:Y:S02]  /*0700*/  FSETP.GEU.AND P0, PT, |R7|, 1.175494350822287508e-38, PT ;  /* 0x008000000700780b */ /* 0x000fe40003f0e200 */
[----:B------:R-:W-:Y:S02]  /*0710*/  SEL R13, R12, RZ, P4 ;  /* 0x000000ff0c0d7207 */ /* 0x000fe40002000000 */
[----:B------:R-:W-:-:S03]  /*0720*/  FSETP.GEU.AND P4, PT, |R15|, 1.175494350822287508e-38, PT ;  /* 0x008000000f00780b */ /* 0x000fc60003f8e200 */
[----:B------:R-:W-:Y:S01]  /*0730*/  @P3 FMUL R7, R7, 0.25 ;  /* 0x3e80000007073820 */ /* 0x000fe20000400000 */
[----:B-----5:R-:W-:Y:S01]  /*0740*/  SEL R24, R24, RZ, P2 ;  /* 0x000000ff18187207 */ /* 0x020fe20001000000 */
[----:B------:R-:W-:Y:S01]  /*0750*/  @P6 FMUL R15, R15, 0.25 ;  /* 0x3e8000000f0f6820 */ /* 0x000fe20000400000 */
[----:B------:R-:W-:Y:S01]  /*0760*/  FADD R9, R9, R16 ;  /* 0x0000001009097221 */ /* 0x000fe20000000000 */
[----:B------:R-:W-:Y:S02]  /*0770*/  FADD R13, R18, R13 ;  /* 0x0000000d120d7221 */ /* 0x000fe40000000000 */
[----:B------:R-:W-:Y:S01]  /*0780*/  @!P0 FMUL R7, R7, 16777216 ;  /* 0x4b80000007078820 */ /* 0x000fe20000400000 */
[----:B------:R-:W-:-:S03]  /*0790*/  FADD R24, R9, R24 ;  /* 0x0000001809187221 */ /* 0x000fc60000000000 */
[----:B------:R-:W-:Y:S01]  /*07a0*/  @!P4 FMUL R15, R15, 16777216 ;  /* 0x4b8000000f0fc820 */ /* 0x000fe20000400000 */
[----:B------:R-:W-:Y:S01]  /*07b0*/  FADD R0, R13, R0 ;  /* 0x000000000d007221 */ /* 0x000fe20000000000 */
[----:B------:R-:W1:Y:S08]  /*07c0*/  MUFU.RCP R7, R7 ;  /* 0x0000000700077308 */ /* 0x000e700000001000 */
[----:B------:R-:W3:Y:S01]  /*07d0*/  MUFU.RCP R6, R15 ;  /* 0x0000000f00067308 */ /* 0x000ee20000001000 */
[----:B0-----:R-:W-:Y:S01]  /*07e0*/  IMAD.WIDE R2, R10, 0x4, R2 ;  /* 0x000000040a027825 */ /* 0x001fe200078e0202 */
[----:B--2---:R-:W-:-:S02]  /*07f0*/  SEL R9, R4, RZ, P5 ;  /* 0x000000ff04097207 */ /* 0x004fc40002800000 */
[----:B------:R-:W-:-:S03]  /*0800*/  SEL R5, R5, RZ, P1 ;  /* 0x000000ff05057207 */ /* 0x000fc60000800000 */
[----:B------:R-:W-:Y:S02]  /*0810*/  FADD R0, R0, R9 ;  /* 0x0000000900007221 */ /* 0x000fe40000000000 */
[----:B------:R-:W-:Y:S02]  /*0820*/  FADD R5, R24, R5 ;  /* 0x0000000518057221 */ /* 0x000fe40000000000 */
[----:B------:R-:W-:Y:S02]  /*0830*/  @P3 FMUL R0, R0, 0.25 ;  /* 0x3e80000000003820 */ /* 0x000fe40000400000 */
[----:B------:R-:W-:Y:S02]  /*0840*/  @P6 FMUL R5, R5, 0.25 ;  /* 0x3e80000005056820 */ /* 0x000fe40000400000 */
[----:B------:R-:W-:Y:S02]  /*0850*/  @!P0 FMUL R0, R0, 16777216 ;  /* 0x4b80000000008820 */ /* 0x000fe40000400000 */
[----:B------:R-:W-:-:S02]  /*0860*/  @!P4 FMUL R5, R5, 16777216 ;  /* 0x4b8000000505c820 */ /* 0x000fc40000400000 */
[----:B-1----:R-:W-:Y:S02]  /*0870*/  FMUL R4, R7, R0 ;  /* 0x0000000007047220 */ /* 0x002fe40000400000 */
[----:B---3--:R-:W-:-:S05]  /*0880*/  FMUL R5, R6, R5 ;  /* 0x0000000506057220 */ /* 0x008fca0000400000 */
[----:B------:R-:W-:Y:S01]  /*0890*/  STG.E.64 desc[UR4][R2.64], R4 ;  /* 0x0000000402007986 */ /* 0x000fe2000c101b04 */
[----:B------:R-:W-:Y:S05]  /*08a0*/  EXIT ;  /* 0x000000000000794d */ /* 0x000fea0003800000 */
.L_x_0:
[----:B------:R-:W-:-:S00]  /*08b0*/  BRA `(.L_x_0) ;  /* 0xfffffffc00fc7947 */ /* 0x000fc0000383ffff */
[----:B------:R-:W-:-:S00]  /*08c0*/  NOP ;  /* 0x0000000000007918 */ /* 0x000fc00000000000 */
        /* <DEDUP_REMOVED lines=11> */
.L_x_1:


//--------------------- .nv.constant0.triton_poi_fused_avg_pool2d_8 --------------------------
	.section	.nv.constant0.triton_poi_fused_avg_pool2d_8,"a",@progbits
	.sectionflags	@""
	.align	4
.nv.constant0.triton_poi_fused_avg_pool2d_8:
	.zero		548
